//
// Generated by NVIDIA NVVM Compiler
//
// Compiler Build ID: CL-36424714
// Cuda compilation tools, release 13.0, V13.0.88
// Based on NVVM 20.0.0
//

.version 9.0
.target sm_100
.address_size 64

	// .globl	_Z10cu_dotProdPll

.visible .entry _Z10cu_dotProdPll(
	.param .u64 .ptr .align 1 _Z10cu_dotProdPll_param_0,
	.param .u64 _Z10cu_dotProdPll_param_1
)
{
	.reg .pred 	%p<3>;
	.reg .b32 	%r<11>;
	.reg .b64 	%rd<13>;

	ld.param.u64 	%rd2, [_Z10cu_dotProdPll_param_0];
	ld.param.u64 	%rd3, [_Z10cu_dotProdPll_param_1];
	mov.u32 	%r1, %ctaid.x;
	shl.b32 	%r2, %r1, 10;
	mov.u32 	%r3, %tid.x;
	or.b32  	%r4, %r2, %r3;
	cvt.u64.u32 	%rd1, %r4;
	setp.le.s64 	%p1, %rd3, %rd1;
	@%p1 bra 	$L__BB0_2;
	cvt.u32.u64 	%r5, %rd1;
	cvta.to.global.u64 	%rd4, %rd2;
	shr.u64 	%rd5, %rd3, 1;
	setp.gt.u64 	%p2, %rd5, %rd1;
	add.s64 	%rd6, %rd1, 1;
	sub.s64 	%rd7, %rd3, %rd1;
	selp.b64 	%rd8, %rd6, %rd7, %p2;
	mul.hi.u32 	%r6, %r5, -858993459;
	shr.u32 	%r7, %r6, 3;
	mul.lo.s32 	%r8, %r7, 10;
	sub.s32 	%r9, %r5, %r8;
	add.s32 	%r10, %r9, 1;
	cvt.u64.u32 	%rd9, %r10;
	mul.lo.s64 	%rd10, %rd8, %rd9;
	shl.b64 	%rd11, %rd1, 3;
	add.s64 	%rd12, %rd4, %rd11;
	st.global.u64 	[%rd12], %rd10;
$L__BB0_2:
	ret;

}


// ===== COMPILED SASS (sm_100) =====

	.target	sm_100

	.elftype	@"ET_EXEC"


//--------------------- .note.nv.tkinfo           --------------------------
	.section	.note.nv.tkinfo,"",@"SHT_NOTE"
	.sectionflags	@"SHF_NOTE_NV_TKINFO"
	.tkinfo
        /*0018*/ 	.word	0x00000002
        /*0030*/ 	.string	""
        /*0030*/ 	.string	"ptxas"
        /*0030*/ 	.string	"Cuda compilation tools, release 13.0, V13.0.88"
        /*0030*/ 	.string	"Build cuda_13.0.r13.0/compiler.36424714_0"
        /*0030*/ 	.string	"-arch sm_100 -m 64 "



//--------------------- .note.nv.cuinfo           --------------------------
	.section	.note.nv.cuinfo,"",@"SHT_NOTE"
	.sectionflags	@"SHF_NOTE_NV_CUINFO"
        /*0018*/ 	.short	0x0002
        /*001a*/ 	.short	0x0064
        /*001c*/ 	.short	0x0082
	.zero		2


//--------------------- .nv.info                  --------------------------
	.section	.nv.info,"",@"SHT_CUDA_INFO"
	.align	4


	//----- nvinfo : EIATTR_REGCOUNT
	.align		4
        /*0000*/ 	.byte	0x04, 0x2f
        /*0002*/ 	.short	(.L_1 - .L_0)
	.align		4
.L_0:
        /*0004*/ 	.word	index@(_Z10cu_dotProdPll)
        /*0008*/ 	.word	0x0000000a


	//----- nvinfo : EIATTR_FRAME_SIZE
	.align		4
.L_1:
        /*000c*/ 	.byte	0x04, 0x11
        /*000e*/ 	.short	(.L_3 - .L_2)
	.align		4
.L_2:
        /*0010*/ 	.word	index@(_Z10cu_dotProdPll)
        /*0014*/ 	.word	0x00000000


	//----- nvinfo : EIATTR_MIN_STACK_SIZE
	.align		4
.L_3:
        /*0018*/ 	.byte	0x04, 0x12
        /*001a*/ 	.short	(.L_5 - .L_4)
	.align		4
.L_4:
        /*001c*/ 	.word	index@(_Z10cu_dotProdPll)
        /*0020*/ 	.word	0x00000000
.L_5:


//--------------------- .nv.compat                --------------------------
	.section	.nv.compat,"",@"SHT_CUDA_COMPAT_INFO"
	.align	4
        /*0000*/ 	.byte	0x02, 0x09, 0x00, 0x00, 0x02, 0x02, 0x01, 0x00, 0x02, 0x05, 0x05, 0x00, 0x03, 0x07, 0x01, 0x01
        /*0010*/ 	.byte	0x02, 0x03, 0x00, 0x00, 0x02, 0x06, 0x01, 0x00, 0x04, 0x0b, 0x08, 0x00, 0x09, 0x00, 0x00, 0x00
        /*0020*/ 	.byte	0x00, 0x00, 0x00, 0x00


//--------------------- .nv.info._Z10cu_dotProdPll --------------------------
	.section	.nv.info._Z10cu_dotProdPll,"",@"SHT_CUDA_INFO"
	.sectionflags	@""
	.align	4


	//----- nvinfo : EIATTR_CUDA_API_VERSION
	.align		4
        /*0000*/ 	.byte	0x04, 0x37
        /*0002*/ 	.short	(.L_7 - .L_6)
.L_6:
        /*0004*/ 	.word	0x00000082


	//----- nvinfo : EIATTR_KPARAM_INFO
	.align		4
.L_7:
        /*0008*/ 	.byte	0x04, 0x17
        /*000a*/ 	.short	(.L_9 - .L_8)
.L_8:
        /*000c*/ 	.word	0x00000000
        /*0010*/ 	.short	0x0001
        /*0012*/ 	.short	0x0008
        /*0014*/ 	.byte	0x00, 0xf0, 0x21, 0x00


	//----- nvinfo : EIATTR_KPARAM_INFO
	.align		4
.L_9:
        /*0018*/ 	.byte	0x04, 0x17
        /*001a*/ 	.short	(.L_11 - .L_10)
.L_10:
        /*001c*/ 	.word	0x00000000
        /*0020*/ 	.short	0x0000
        /*0022*/ 	.short	0x0000
        /*0024*/ 	.byte	0x00, 0xf5, 0x21, 0x00


	//----- nvinfo : EIATTR_SPARSE_MMA_MASK
	.align		4
.L_11:
        /*0028*/ 	.byte	0x03, 0x50
        /*002a*/ 	.short	0x0000


	//----- nvinfo : EIATTR_MAXREG_COUNT
	.align		4
        /*002c*/ 	.byte	0x03, 0x1b
        /*002e*/ 	.short	0x00ff


	//----- nvinfo : EIATTR_MERCURY_ISA_VERSION
	.align		4
        /*0030*/ 	.byte	0x03, 0x5f
        /*0032*/ 	.short	0x0101


	//----- nvinfo : EIATTR_VRC_CTA_INIT_COUNT
	.align		4
        /*0034*/ 	.byte	0x02, 0x4a
	.zero		1
	.zero		1


	//----- nvinfo : EIATTR_EXIT_INSTR_OFFSETS
	.align		4
        /*0038*/ 	.byte	0x04, 0x1c
        /*003a*/ 	.short	(.L_13 - .L_12)


	//   ....[0]....
.L_12:
        /*003c*/ 	.word	0x00000080


	//   ....[1]....
        /*0040*/ 	.word	0x000001f0


	//----- nvinfo : EIATTR_CBANK_PARAM_SIZE
	.align		4
.L_13:
        /*0044*/ 	.byte	0x03, 0x19
        /*0046*/ 	.short	0x0010


	//----- nvinfo : EIATTR_PARAM_CBANK
	.align		4
        /*0048*/ 	.byte	0x04, 0x0a
        /*004a*/ 	.short	(.L_15 - .L_14)
	.align		4
.L_14:
        /*004c*/ 	.word	index@(.nv.constant0._Z10cu_dotProdPll)
        /*0050*/ 	.short	0x0380
        /*0052*/ 	.short	0x0010


	//----- nvinfo : EIATTR_SW_WAR
	.align		4
.L_15:
        /*0054*/ 	.byte	0x04, 0x36
        /*0056*/ 	.short	(.L_17 - .L_16)
.L_16:
        /*0058*/ 	.word	0x00000008
.L_17:


//--------------------- .nv.callgraph             --------------------------
	.section	.nv.callgraph,"",@"SHT_CUDA_CALLGRAPH"
	.align	4
	.sectionentsize	8
	.align		4
        /*0000*/ 	.word	0x00000000
	.align		4
        /*0004*/ 	.word	0xffffffff
	.align		4
        /*0008*/ 	.word	0x00000000
	.align		4
        /*000c*/ 	.word	0xfffffffe
	.align		4
        /*0010*/ 	.word	0x00000000
	.align		4
        /*0014*/ 	.word	0xfffffffd
	.align		4
        /*0018*/ 	.word	0x00000000
	.align		4
        /*001c*/ 	.word	0xfffffffc


//--------------------- .text._Z10cu_dotProdPll   --------------------------
	.section	.text._Z10cu_dotProdPll,"ax",@progbits
	.align	128
        .global         _Z10cu_dotProdPll
        .type           _Z10cu_dotProdPll,@function
        .size           _Z10cu_dotProdPll,(.L_x_1 - _Z10cu_dotProdPll)
        .other          _Z10cu_dotProdPll,@"STO_CUDA_ENTRY STV_DEFAULT"
_Z10cu_dotProdPll:
.text._Z10cu_dotProdPll:
[----:B------:R-:W-:Y:S01]  /*0000*/  LDC R1, c[0x0][0x37c] ;  /* 0x0000df00ff017b82 */ /* 0x000fe20000000800 */
[----:B------:R-:W0:Y:S07]  /*0010*/  S2R R5, SR_TID.X ;  /* 0x0000000000057919 */ /* 0x000e2e0000002100 */
[----:B------:R-:W1:Y:S08]  /*0020*/  S2UR UR4, SR_CTAID.X ;  /* 0x00000000000479c3 */ /* 0x000e700000002500 */
[----:B------:R-:W2:Y:S01]  /*0030*/  LDC.64 R6, c[0x0][0x388] ;  /* 0x0000e200ff067b82 */ /* 0x000ea20000000a00 */
[----:B-1----:R-:W-:-:S06]  /*0040*/  USHF.L.U32 UR4, UR4, 0xa, URZ ;  /* 0x0000000a04047899 */ /* 0x002fcc00080006ff */
[----:B0-----:R-:W-:-:S04]  /*0050*/  LOP3.LUT R5, R5, UR4, RZ, 0xfc, !PT ;  /* 0x0000000405057c12 */ /* 0x001fc8000f8efcff */
[----:B--2---:R-:W-:-:S04]  /*0060*/  ISETP.GE.U32.AND P0, PT, R5, R6, PT ;  /* 0x000000060500720c */ /* 0x004fc80003f06070 */
[----:B------:R-:W-:-:S13]  /*0070*/  ISETP.GE.AND.EX P0, PT, RZ, R7, PT, P0 ;  /* 0x00000007ff00720c */ /* 0x000fda0003f06300 */
[----:B------:R-:W-:Y:S05]  /*0080*/  @P0 EXIT ;  /* 0x000000000000094d */ /* 0x000fea0003800000 */
[--C-:B------:R-:W-:Y:S01]  /*0090*/  SHF.R.U64 R2, R6, 0x1, R7.reuse ;  /* 0x0000000106027819 */ /* 0x100fe20000001207 */
[C---:B------:R-:W-:Y:S01]  /*00a0*/  IMAD.HI.U32 R0, R5.reuse, -0x33333333, RZ ;  /* 0xcccccccd05007827 */ /* 0x040fe200078e00ff */
[----:B------:R-:W0:Y:S01]  /*00b0*/  LDCU.64 UR6, c[0x0][0x380] ;  /* 0x00007000ff0677ac */ /* 0x000e220008000a00 */
[----:B------:R-:W-:Y:S02]  /*00c0*/  SHF.R.U32.HI R4, RZ, 0x1, R7 ;  /* 0x00000001ff047819 */ /* 0x000fe40000011607 */
[----:B------:R-:W-:Y:S01]  /*00d0*/  ISETP.GT.U32.AND P0, PT, R2, R5, PT ;  /* 0x000000050200720c */ /* 0x000fe20003f04070 */
[----:B------:R-:W1:Y:S01]  /*00e0*/  LDCU.64 UR4, c[0x0][0x358] ;  /* 0x00006b00ff0477ac */ /* 0x000e620008000a00 */
[C---:B------:R-:W-:Y:S02]  /*00f0*/  IADD3 R2, P2, PT, R5.reuse, 0x1, RZ ;  /* 0x0000000105027810 */ /* 0x040fe40007f5e0ff */
[----:B------:R-:W-:Y:S02]  /*0100*/  IADD3 R3, P1, PT, -R5, R6, RZ ;  /* 0x0000000605037210 */ /* 0x000fe40007f3e1ff */
[----:B------:R-:W-:-:S02]  /*0110*/  SHF.R.U32.HI R0, RZ, 0x3, R0 ;  /* 0x00000003ff007819 */ /* 0x000fc40000011600 */
[----:B------:R-:W-:Y:S01]  /*0120*/  ISETP.GT.U32.AND.EX P0, PT, R4, RZ, PT, P0 ;  /* 0x000000ff0400720c */ /* 0x000fe20003f04100 */
[----:B------:R-:W-:Y:S01]  /*0130*/  IMAD.X R4, RZ, RZ, RZ, P2 ;  /* 0x000000ffff047224 */ /* 0x000fe200010e06ff */
[----:B------:R-:W-:Y:S01]  /*0140*/  IADD3.X R7, PT, PT, R7, -0x1, RZ, P1, !PT ;  /* 0xffffffff07077810 */ /* 0x000fe20000ffe4ff */
[----:B------:R-:W-:Y:S01]  /*0150*/  IMAD R0, R0, -0xa, R5 ;  /* 0xfffffff600007824 */ /* 0x000fe200078e0205 */
[----:B------:R-:W-:Y:S02]  /*0160*/  SEL R3, R2, R3, P0 ;  /* 0x0000000302037207 */ /* 0x000fe40000000000 */
[----:B------:R-:W-:Y:S01]  /*0170*/  SEL R7, R4, R7, P0 ;  /* 0x0000000704077207 */ /* 0x000fe20000000000 */
[----:B------:R-:W-:Y:S01]  /*0180*/  VIADD R0, R0, 0x1 ;  /* 0x0000000100007836 */ /* 0x000fe20000000000 */
[----:B0-----:R-:W-:-:S03]  /*0190*/  LEA R4, P0, R5, UR6, 0x3 ;  /* 0x0000000605047c11 */ /* 0x001fc6000f8018ff */
[-C--:B------:R-:W-:Y:S01]  /*01a0*/  IMAD R7, R7, R0.reuse, RZ ;  /* 0x0000000007077224 */ /* 0x080fe200078e02ff */
[----:B------:R-:W-:Y:S01]  /*01b0*/  LEA.HI.X R5, R5, UR7, RZ, 0x3, P0 ;  /* 0x0000000705057c11 */ /* 0x000fe200080f1cff */
[----:B------:R-:W-:-:S04]  /*01c0*/  IMAD.WIDE.U32 R2, R3, R0, RZ ;  /* 0x0000000003027225 */ /* 0x000fc800078e00ff */
[----:B------:R-:W-:-:S05]  /*01d0*/  IMAD.IADD R3, R3, 0x1, R7 ;  /* 0x0000000103037824 */ /* 0x000fca00078e0207 */
[----:B-1----:R-:W-:Y:S01]  /*01e0*/  STG.E.64 desc[UR4][R4.64], R2 ;  /* 0x0000000204007986 */ /* 0x002fe2000c101b04 */
[----:B------:R-:W-:Y:S05]  /*01f0*/  EXIT ;  /* 0x000000000000794d */ /* 0x000fea0003800000 */
.L_x_0:
[----:B------:R-:W-:-:S00]  /*0200*/  BRA `(.L_x_0) ;  /* 0xfffffffc00fc7947 */ /* 0x000fc0000383ffff */
[----:B------:R-:W-:-:S00]  /*0210*/  NOP ;  /* 0x0000000000007918 */ /* 0x000fc00000000000 */
        /* <DEDUP_REMOVED lines=14> */
.L_x_1:


//--------------------- .nv.shared.reserved.0     --------------------------
	.section	.nv.shared.reserved.0,"aw",@nobits
	.weak		__nv_reservedSMEM_offset_0_alias
	.size		__nv_reservedSMEM_offset_0_alias, 0, 64
	.other		__nv_reservedSMEM_offset_0_alias,@"STO_CUDA_RESERVED_SHARED STV_DEFAULT"
__nv_reservedSMEM_offset_0_alias:
	.zero		0
	.zero		64


//--------------------- .nv.constant0._Z10cu_dotProdPll --------------------------
	.section	.nv.constant0._Z10cu_dotProdPll,"a",@progbits
	.sectionflags	@""
	.align	4
.nv.constant0._Z10cu_dotProdPll:
	.zero		912


//--------------------- SYMBOLS --------------------------

	.type		.nv.reservedSmem.offset0,@object
	.size		.nv.reservedSmem.offset0,0x4
